//
// Generated by NVIDIA NVVM Compiler
//
// Compiler Build ID: CL-36424714
// Cuda compilation tools, release 13.0, V13.0.88
// Based on NVVM 20.0.0
//

.version 9.0
.target sm_100
.address_size 64

	// .globl	vadd

.visible .entry vadd(
	.param .u64 .ptr .align 1 vadd_param_0,
	.param .u64 .ptr .align 1 vadd_param_1,
	.param .u64 .ptr .align 1 vadd_param_2
)
{
	.reg .b32 	%r<5>;
	.reg .b32 	%f<4>;
	.reg .b64 	%rd<11>;

	ld.param.u64 	%rd1, [vadd_param_0];
	ld.param.u64 	%rd2, [vadd_param_1];
	ld.param.u64 	%rd3, [vadd_param_2];
	cvta.to.global.u64 	%rd4, %rd3;
	cvta.to.global.u64 	%rd5, %rd2;
	cvta.to.global.u64 	%rd6, %rd1;
	mov.u32 	%r1, %tid.x;
	mov.u32 	%r2, %ctaid.x;
	mov.u32 	%r3, %ntid.x;
	mad.lo.s32 	%r4, %r2, %r3, %r1;
	mul.wide.s32 	%rd7, %r4, 4;
	add.s64 	%rd8, %rd6, %rd7;
	ld.global.f32 	%f1, [%rd8];
	add.s64 	%rd9, %rd5, %rd7;
	ld.global.f32 	%f2, [%rd9];
	add.f32 	%f3, %f1, %f2;
	add.s64 	%rd10, %rd4, %rd7;
	st.global.f32 	[%rd10], %f3;
	ret;

}


// ===== COMPILED SASS (sm_100) =====

	.target	sm_100

	.elftype	@"ET_EXEC"


//--------------------- .note.nv.tkinfo           --------------------------
	.section	.note.nv.tkinfo,"",@"SHT_NOTE"
	.sectionflags	@"SHF_NOTE_NV_TKINFO"
	.tkinfo
        /*0018*/ 	.word	0x00000002
        /*0030*/ 	.string	""
        /*0030*/ 	.string	"ptxas"
        /*0030*/ 	.string	"Cuda compilation tools, release 13.0, V13.0.88"
        /*0030*/ 	.string	"Build cuda_13.0.r13.0/compiler.36424714_0"
        /*0030*/ 	.string	"-arch sm_100 -m 64 "



//--------------------- .note.nv.cuinfo           --------------------------
	.section	.note.nv.cuinfo,"",@"SHT_NOTE"
	.sectionflags	@"SHF_NOTE_NV_CUINFO"
        /*0018*/ 	.short	0x0002
        /*001a*/ 	.short	0x0064
        /*001c*/ 	.short	0x0082
	.zero		2


//--------------------- .nv.info                  --------------------------
	.section	.nv.info,"",@"SHT_CUDA_INFO"
	.align	4


	//----- nvinfo : EIATTR_REGCOUNT
	.align		4
        /*0000*/ 	.byte	0x04, 0x2f
        /*0002*/ 	.short	(.L_1 - .L_0)
	.align		4
.L_0:
        /*0004*/ 	.word	index@(vadd)
        /*0008*/ 	.word	0x0000000c


	//----- nvinfo : EIATTR_FRAME_SIZE
	.align		4
.L_1:
        /*000c*/ 	.byte	0x04, 0x11
        /*000e*/ 	.short	(.L_3 - .L_2)
	.align		4
.L_2:
        /*0010*/ 	.word	index@(vadd)
        /*0014*/ 	.word	0x00000000


	//----- nvinfo : EIATTR_MIN_STACK_SIZE
	.align		4
.L_3:
        /*0018*/ 	.byte	0x04, 0x12
        /*001a*/ 	.short	(.L_5 - .L_4)
	.align		4
.L_4:
        /*001c*/ 	.word	index@(vadd)
        /*0020*/ 	.word	0x00000000
.L_5:


//--------------------- .nv.compat                --------------------------
	.section	.nv.compat,"",@"SHT_CUDA_COMPAT_INFO"
	.align	4
        /*0000*/ 	.byte	0x02, 0x09, 0x00, 0x00, 0x02, 0x02, 0x01, 0x00, 0x02, 0x05, 0x05, 0x00, 0x03, 0x07, 0x01, 0x01
        /*0010*/ 	.byte	0x02, 0x03, 0x00, 0x00, 0x02, 0x06, 0x01, 0x00, 0x04, 0x0b, 0x08, 0x00, 0x09, 0x00, 0x00, 0x00
        /*0020*/ 	.byte	0x00, 0x00, 0x00, 0x00


//--------------------- .nv.info.vadd             --------------------------
	.section	.nv.info.vadd,"",@"SHT_CUDA_INFO"
	.sectionflags	@""
	.align	4


	//----- nvinfo : EIATTR_CUDA_API_VERSION
	.align		4
        /*0000*/ 	.byte	0x04, 0x37
        /*0002*/ 	.short	(.L_7 - .L_6)
.L_6:
        /*0004*/ 	.word	0x00000082


	//----- nvinfo : EIATTR_KPARAM_INFO
	.align		4
.L_7:
        /*0008*/ 	.byte	0x04, 0x17
        /*000a*/ 	.short	(.L_9 - .L_8)
.L_8:
        /*000c*/ 	.word	0x00000000
        /*0010*/ 	.short	0x0002
        /*0012*/ 	.short	0x0010
        /*0014*/ 	.byte	0x00, 0xf5, 0x21, 0x00


	//----- nvinfo : EIATTR_KPARAM_INFO
	.align		4
.L_9:
        /*0018*/ 	.byte	0x04, 0x17
        /*001a*/ 	.short	(.L_11 - .L_10)
.L_10:
        /*001c*/ 	.word	0x00000000
        /*0020*/ 	.short	0x0001
        /*0022*/ 	.short	0x0008
        /*0024*/ 	.byte	0x00, 0xf5, 0x21, 0x00


	//----- nvinfo : EIATTR_KPARAM_INFO
	.align		4
.L_11:
        /*0028*/ 	.byte	0x04, 0x17
        /*002a*/ 	.short	(.L_13 - .L_12)
.L_12:
        /*002c*/ 	.word	0x00000000
        /*0030*/ 	.short	0x0000
        /*0032*/ 	.short	0x0000
        /*0034*/ 	.byte	0x00, 0xf5, 0x21, 0x00


	//----- nvinfo : EIATTR_SPARSE_MMA_MASK
	.align		4
.L_13:
        /*0038*/ 	.byte	0x03, 0x50
        /*003a*/ 	.short	0x0000


	//----- nvinfo : EIATTR_MAXREG_COUNT
	.align		4
        /*003c*/ 	.byte	0x03, 0x1b
        /*003e*/ 	.short	0x00ff


	//----- nvinfo : EIATTR_MERCURY_ISA_VERSION
	.align		4
        /*0040*/ 	.byte	0x03, 0x5f
        /*0042*/ 	.short	0x0101


	//----- nvinfo : EIATTR_VRC_CTA_INIT_COUNT
	.align		4
        /*0044*/ 	.byte	0x02, 0x4a
	.zero		1
	.zero		1


	//----- nvinfo : EIATTR_EXIT_INSTR_OFFSETS
	.align		4
        /*0048*/ 	.byte	0x04, 0x1c
        /*004a*/ 	.short	(.L_15 - .L_14)


	//   ....[0]....
.L_14:
        /*004c*/ 	.word	0x00000100


	//----- nvinfo : EIATTR_CBANK_PARAM_SIZE
	.align		4
.L_15:
        /*0050*/ 	.byte	0x03, 0x19
        /*0052*/ 	.short	0x0018


	//----- nvinfo : EIATTR_PARAM_CBANK
	.align		4
        /*0054*/ 	.byte	0x04, 0x0a
        /*0056*/ 	.short	(.L_17 - .L_16)
	.align		4
.L_16:
        /*0058*/ 	.word	index@(.nv.constant0.vadd)
        /*005c*/ 	.short	0x0380
        /*005e*/ 	.short	0x0018


	//----- nvinfo : EIATTR_SW_WAR
	.align		4
.L_17:
        /*0060*/ 	.byte	0x04, 0x36
        /*0062*/ 	.short	(.L_19 - .L_18)
.L_18:
        /*0064*/ 	.word	0x00000008
.L_19:


//--------------------- .nv.callgraph             --------------------------
	.section	.nv.callgraph,"",@"SHT_CUDA_CALLGRAPH"
	.align	4
	.sectionentsize	8
	.align		4
        /*0000*/ 	.word	0x00000000
	.align		4
        /*0004*/ 	.word	0xffffffff
	.align		4
        /*0008*/ 	.word	0x00000000
	.align		4
        /*000c*/ 	.word	0xfffffffe
	.align		4
        /*0010*/ 	.word	0x00000000
	.align		4
        /*0014*/ 	.word	0xfffffffd
	.align		4
        /*0018*/ 	.word	0x00000000
	.align		4
        /*001c*/ 	.word	0xfffffffc


//--------------------- .text.vadd                --------------------------
	.section	.text.vadd,"ax",@progbits
	.align	128
        .global         vadd
        .type           vadd,@function
        .size           vadd,(.L_x_1 - vadd)
        .other          vadd,@"STO_CUDA_ENTRY STV_DEFAULT"
vadd:
.text.vadd:
[----:B------:R-:W-:Y:S01]  /*0000*/  LDC R1, c[0x0][0x37c] ;  /* 0x0000df00ff017b82 */ /* 0x000fe20000000800 */
[----:B------:R-:W0:Y:S07]  /*0010*/  S2R R9, SR_TID.X ;  /* 0x0000000000097919 */ /* 0x000e2e0000002100 */
[----:B------:R-:W0:Y:S01]  /*0020*/  S2UR UR6, SR_CTAID.X ;  /* 0x00000000000679c3 */ /* 0x000e220000002500 */
[----:B------:R-:W1:Y:S07]  /*0030*/  LDCU.64 UR4, c[0x0][0x358] ;  /* 0x00006b00ff0477ac */ /* 0x000e6e0008000a00 */
[----:B------:R-:W0:Y:S08]  /*0040*/  LDC R0, c[0x0][0x360] ;  /* 0x0000d800ff007b82 */ /* 0x000e300000000800 */
[----:B------:R-:W2:Y:S08]  /*0050*/  LDC.64 R2, c[0x0][0x380] ;  /* 0x0000e000ff027b82 */ /* 0x000eb00000000a00 */
[----:B------:R-:W3:Y:S01]  /*0060*/  LDC.64 R4, c[0x0][0x388] ;  /* 0x0000e200ff047b82 */ /* 0x000ee20000000a00 */
[----:B0-----:R-:W-:-:S07]  /*0070*/  IMAD R9, R0, UR6, R9 ;  /* 0x0000000600097c24 */ /* 0x001fce000f8e0209 */
[----:B------:R-:W0:Y:S01]  /*0080*/  LDC.64 R6, c[0x0][0x390] ;  /* 0x0000e400ff067b82 */ /* 0x000e220000000a00 */
[----:B--2---:R-:W-:-:S06]  /*0090*/  IMAD.WIDE R2, R9, 0x4, R2 ;  /* 0x0000000409027825 */ /* 0x004fcc00078e0202 */
[----:B-1----:R-:W2:Y:S01]  /*00a0*/  LDG.E R2, desc[UR4][R2.64] ;  /* 0x0000000402027981 */ /* 0x002ea2000c1e1900 */
[----:B---3--:R-:W-:-:S06]  /*00b0*/  IMAD.WIDE R4, R9, 0x4, R4 ;  /* 0x0000000409047825 */ /* 0x008fcc00078e0204 */
[----:B------:R-:W2:Y:S01]  /*00c0*/  LDG.E R5, desc[UR4][R4.64] ;  /* 0x0000000404057981 */ /* 0x000ea2000c1e1900 */
[----:B0-----:R-:W-:-:S04]  /*00d0*/  IMAD.WIDE R6, R9, 0x4, R6 ;  /* 0x0000000409067825 */ /* 0x001fc800078e0206 */
[----:B--2---:R-:W-:-:S05]  /*00e0*/  FADD R9, R2, R5 ;  /* 0x0000000502097221 */ /* 0x004fca0000000000 */
[----:B------:R-:W-:Y:S01]  /*00f0*/  STG.E desc[UR4][R6.64], R9 ;  /* 0x0000000906007986 */ /* 0x000fe2000c101904 */
[----:B------:R-:W-:Y:S05]  /*0100*/  EXIT ;  /* 0x000000000000794d */ /* 0x000fea0003800000 */
.L_x_0:
[----:B------:R-:W-:-:S00]  /*0110*/  BRA `(.L_x_0) ;  /* 0xfffffffc00fc7947 */ /* 0x000fc0000383ffff */
[----:B------:R-:W-:-:S00]  /*0120*/  NOP ;  /* 0x0000000000007918 */ /* 0x000fc00000000000 */
        /* <DEDUP_REMOVED lines=13> */
.L_x_1:


//--------------------- .nv.shared.reserved.0     --------------------------
	.section	.nv.shared.reserved.0,"aw",@nobits
	.weak		__nv_reservedSMEM_offset_0_alias
	.size		__nv_reservedSMEM_offset_0_alias, 0, 64
	.other		__nv_reservedSMEM_offset_0_alias,@"STO_CUDA_RESERVED_SHARED STV_DEFAULT"
__nv_reservedSMEM_offset_0_alias:
	.zero		0
	.zero		64


//--------------------- .nv.constant0.vadd        --------------------------
	.section	.nv.constant0.vadd,"a",@progbits
	.sectionflags	@""
	.align	4
.nv.constant0.vadd:
	.zero		920


//--------------------- SYMBOLS --------------------------

	.type		.nv.reservedSmem.offset0,@object
	.size		.nv.reservedSmem.offset0,0x4
